	.headerflags	@"EF_CUDA_TEXMODE_UNIFIED EF_CUDA_64BIT_ADDRESS EF_CUDA_ACCELERATORS EF_CUDA_SM90 EF_CUDA_VIRTUAL_SM(EF_CUDA_SM90)"
	.elftype	@"ET_EXEC"


//--------------------- .nv.info                  --------------------------
	.section	.nv.info,"",@"SHT_CUDA_INFO"
	.align	4


	//----- nvinfo : EIATTR_REGCOUNT
	.align		4
        /*0000*/ 	.byte	0x04, 0x2f
        /*0002*/ 	.short	(.L_1 - .L_0)
	.align		4
.L_0:
        /*0004*/ 	.word	index@(triton_poi_fused_max_pool2d_with_indices_7)
        /*0008*/ 	.word	0x0000001a


	//----- nvinfo : EIATTR_MIN_STACK_SIZE
	.align		4
.L_1:
        /*000c*/ 	.byte	0x04, 0x12
        /*000e*/ 	.short	(.L_3 - .L_2)
	.align		4
.L_2:
        /*0010*/ 	.word	index@(triton_poi_fused_max_pool2d_with_indices_7)
        /*0014*/ 	.word	0x00000000


	//----- nvinfo : EIATTR_FRAME_SIZE
	.align		4
.L_3:
        /*0018*/ 	.byte	0x04, 0x11
        /*001a*/ 	.short	(.L_5 - .L_4)
	.align		4
.L_4:
        /*001c*/ 	.word	index@(triton_poi_fused_max_pool2d_with_indices_7)
        /*0020*/ 	.word	0x00000000


	//----- nvinfo : EIATTR_MIN_STACK_SIZE
	.align		4
.L_5:
        /*0024*/ 	.byte	0x04, 0x12
        /*0026*/ 	.short	(.L_7 - .L_6)
	.align		4
.L_6:
        /*0028*/ 	.word	index@(triton_poi_fused_max_pool2d_with_indices_7)
        /*002c*/ 	.word	0x00000000
.L_7:


//--------------------- .nv.info.triton_poi_fused_max_pool2d_with_indices_7 --------------------------
	.section	.nv.info.triton_poi_fused_max_pool2d_with_indices_7,"",@"SHT_CUDA_INFO"
	.sectionflags	@""
	.align	4


	//----- nvinfo : EIATTR_CUDA_API_VERSION
	.align		4
        /*0000*/ 	.byte	0x04, 0x37
        /*0002*/ 	.short	(.L_9 - .L_8)
.L_8:
        /*0004*/ 	.word	0x0000007c


	//----- nvinfo : EIATTR_KPARAM_INFO
	.align		4
.L_9:
        /*0008*/ 	.byte	0x04, 0x17
        /*000a*/ 	.short	(.L_11 - .L_10)
.L_10:
        /*000c*/ 	.word	0x00000000
        /*0010*/ 	.short	0x0003
        /*0012*/ 	.short	0x0018
        /*0014*/ 	.byte	0x00, 0xf0, 0x11, 0x00


	//----- nvinfo : EIATTR_KPARAM_INFO
	.align		4
.L_11:
        /*0018*/ 	.byte	0x04, 0x17
        /*001a*/ 	.short	(.L_13 - .L_12)
.L_12:
        /*001c*/ 	.word	0x00000000
        /*0020*/ 	.short	0x0002
        /*0022*/ 	.short	0x0010
        /*0024*/ 	.byte	0x00, 0xf4, 0x21, 0x00


	//----- nvinfo : EIATTR_KPARAM_INFO
	.align		4
.L_13:
        /*0028*/ 	.byte	0x04, 0x17
        /*002a*/ 	.short	(.L_15 - .L_14)
.L_14:
        /*002c*/ 	.word	0x00000000
        /*0030*/ 	.short	0x0001
        /*0032*/ 	.short	0x0008
        /*0034*/ 	.byte	0x00, 0xf4, 0x21, 0x00


	//----- nvinfo : EIATTR_KPARAM_INFO
	.align		4
.L_15:
        /*0038*/ 	.byte	0x04, 0x17
        /*003a*/ 	.short	(.L_17 - .L_16)
.L_16:
        /*003c*/ 	.word	0x00000000
        /*0040*/ 	.short	0x0000
        /*0042*/ 	.short	0x0000
        /*0044*/ 	.byte	0x00, 0xf4, 0x21, 0x00


	//----- nvinfo : EIATTR_SPARSE_MMA_MASK
	.align		4
.L_17:
        /*0048*/ 	.byte	0x03, 0x50
        /*004a*/ 	.short	0x0000


	//----- nvinfo : EIATTR_MAXREG_COUNT
	.align		4
        /*004c*/ 	.byte	0x03, 0x1b
        /*004e*/ 	.short	0x00ff


	//----- nvinfo : EIATTR_EXIT_INSTR_OFFSETS
	.align		4
        /*0050*/ 	.byte	0x04, 0x1c
        /*0052*/ 	.short	(.L_19 - .L_18)


	//   ....[0]....
.L_18:
        /*0054*/ 	.word	0x00000ad0


	//----- nvinfo : EIATTR_REQNTID
	.align		4
.L_19:
        /*0058*/ 	.byte	0x04, 0x10
        /*005a*/ 	.short	(.L_21 - .L_20)
.L_20:
        /*005c*/ 	.word	0x00000100
        /*0060*/ 	.word	0x00000001
        /*0064*/ 	.word	0x00000001


	//----- nvinfo : EIATTR_CBANK_PARAM_SIZE
	.align		4
.L_21:
        /*0068*/ 	.byte	0x03, 0x19
        /*006a*/ 	.short	0x001c


	//----- nvinfo : EIATTR_PARAM_CBANK
	.align		4
        /*006c*/ 	.byte	0x04, 0x0a
        /*006e*/ 	.short	(.L_23 - .L_22)
	.align		4
.L_22:
        /*0070*/ 	.word	index@(.nv.constant0.triton_poi_fused_max_pool2d_with_indices_7)
        /*0074*/ 	.short	0x0210
        /*0076*/ 	.short	0x001c


	//----- nvinfo : EIATTR_SW_WAR
	.align		4
.L_23:
        /*0078*/ 	.byte	0x04, 0x36
        /*007a*/ 	.short	(.L_25 - .L_24)
.L_24:
        /*007c*/ 	.word	0x00000008
.L_25:


//--------------------- .nv.callgraph             --------------------------
	.section	.nv.callgraph,"",@"SHT_CUDA_CALLGRAPH"
	.align	4
	.sectionentsize	8
	.align		4
        /*0000*/ 	.word	0x00000000
	.align		4
        /*0004*/ 	.word	0xffffffff
	.align		4
        /*0008*/ 	.word	0x00000000
	.align		4
        /*000c*/ 	.word	0xfffffffe
	.align		4
        /*0010*/ 	.word	0x00000000
	.align		4
        /*0014*/ 	.word	0xfffffffd
	.align		4
        /*0018*/ 	.word	0x00000000
	.align		4
        /*001c*/ 	.word	0xfffffffc


//--------------------- .text.triton_poi_fused_max_pool2d_with_indices_7 --------------------------
	.section	.text.triton_poi_fused_max_pool2d_with_indices_7,"ax",@progbits
	.align	128
        .global         triton_poi_fused_max_pool2d_with_indices_7
        .type           triton_poi_fused_max_pool2d_with_indices_7,@function
        .size           triton_poi_fused_max_pool2d_with_indices_7,(.L_x_1 - triton_poi_fused_max_pool2d_with_indices_7)
        .other          triton_poi_fused_max_pool2d_with_indices_7,@"STO_CUDA_ENTRY STV_DEFAULT"
triton_poi_fused_max_pool2d_with_indices_7:
.text.triton_poi_fused_max_pool2d_with_indices_7:
[----:B------:R-:W-:Y:S01]  /*0000*/  LDC R1, c[0x0][0x28] ;  /* 0x00000a00ff017b82 */ /* 0x000fe20000000800 */
[----:B------:R-:W1:Y:S01]  /*0010*/  S2R R0, SR_TID.X ;  /* 0x0000000000007919 */ /* 0x000e620000002100 */
[----:B------:R-:W-:Y:S01]  /*0020*/  ULDC.64 UR4, c[0x0][0x208] ;  /* 0x0000820000047ab9 */ /* 0x000fe20000000a00 */
[----:B------:R-:W2:Y:S01]  /*0030*/  S2R R5, SR_CTAID.X ;  /* 0x0000000000057919 */ /* 0x000ea20000002500 */
[----:B------:R-:W-:Y:S02]  /*0040*/  CS2R R12, SRZ ;  /* 0x00000000000c7805 */ /* 0x000fe4000001ff00 */
[----:B------:R-:W-:Y:S01]  /*0050*/  CS2R R14, SRZ ;  /* 0x00000000000e7805 */ /* 0x000fe2000001ff00 */
[----:B------:R-:W-:Y:S01]  /*0060*/  ULDC.64 UR6, c[0x0][0x220] ;  /* 0x0000880000067ab9 */ /* 0x000fe20000000a00 */
[----:B-1----:R-:W-:Y:S01]  /*0070*/  IMAD.SHL.U32 R0, R0, 0x2, RZ ;  /* 0x0000000200007824 */ /* 0x002fe200078e00ff */
[----:B--2---:R-:W-:-:S04]  /*0080*/  SHF.R.S32.HI R3, RZ, 0x16, R5 ;  /* 0x00000016ff037819 */ /* 0x004fc80000011405 */
[----:B------:R-:W-:Y:S02]  /*0090*/  LOP3.LUT R0, R0, 0x1fe, RZ, 0xc0, !PT ;  /* 0x000001fe00007812 */ /* 0x000fe400078ec0ff */
[----:B------:R-:W-:-:S03]  /*00a0*/  SGXT R3, R3, 0x1 ;  /* 0x000000010303781a */ /* 0x000fc60000000200 */
[----:B------:R-:W-:-:S05]  /*00b0*/  IMAD R0, R5, 0x200, R0 ;  /* 0x0000020005007824 */ /* 0x000fca00078e0200 */
[CC--:B------:R-:W-:Y:S02]  /*00c0*/  LEA.HI R4, R3.reuse, R0.reuse, RZ, 0x6 ;  /* 0x0000000003047211 */ /* 0x0c0fe400078f30ff */
[----:B------:R-:W-:Y:S02]  /*00d0*/  LEA.HI R3, R3, R0, RZ, 0xc ;  /* 0x0000000003037211 */ /* 0x000fe400078f60ff */
[----:B------:R-:W-:Y:S02]  /*00e0*/  SHF.R.S32.HI R7, RZ, 0x6, R4 ;  /* 0x00000006ff077819 */ /* 0x000fe40000011404 */
[----:B------:R-:W-:Y:S02]  /*00f0*/  SHF.R.S32.HI R6, RZ, 0xc, R3 ;  /* 0x0000000cff067819 */ /* 0x000fe40000011403 */
[----:B------:R-:W-:Y:S01]  /*0100*/  LEA.HI R8, R7, R7, RZ, 0x6 ;  /* 0x0000000707087211 */ /* 0x000fe200078f30ff */
[----:B------:R-:W1:Y:S01]  /*0110*/  LDC.64 R2, c[0x0][0x210] ;  /* 0x00008400ff027b82 */ /* 0x000e620000000a00 */
[----:B------:R-:W-:-:S02]  /*0120*/  LEA.HI R9, R6, R6, RZ, 0x6 ;  /* 0x0000000606097211 */ /* 0x000fc400078f30ff */
[----:B------:R-:W-:Y:S02]  /*0130*/  LOP3.LUT R5, R4, 0xffffffc0, RZ, 0xc0, !PT ;  /* 0xffffffc004057812 */ /* 0x000fe400078ec0ff */
[----:B------:R-:W-:Y:S02]  /*0140*/  LOP3.LUT R4, R8, 0xffffffc0, RZ, 0xc0, !PT ;  /* 0xffffffc008047812 */ /* 0x000fe400078ec0ff */
[----:B------:R-:W-:Y:S01]  /*0150*/  LOP3.LUT R9, R9, 0xffffffc0, RZ, 0xc0, !PT ;  /* 0xffffffc009097812 */ /* 0x000fe200078ec0ff */
[----:B------:R-:W-:Y:S02]  /*0160*/  IMAD.IADD R5, R0, 0x1, -R5 ;  /* 0x0000000100057824 */ /* 0x000fe400078e0a05 */
[----:B------:R-:W-:Y:S02]  /*0170*/  IMAD.IADD R4, R7, 0x1, -R4 ;  /* 0x0000000107047824 */ /* 0x000fe400078e0a04 */
[C---:B------:R-:W-:Y:S01]  /*0180*/  IMAD.IADD R11, R6.reuse, 0x1, -R9 ;  /* 0x00000001060b7824 */ /* 0x040fe200078e0a09 */
[----:B------:R-:W-:Y:S01]  /*0190*/  CS2R R8, SRZ ;  /* 0x0000000000087805 */ /* 0x000fe2000001ff00 */
[----:B------:R-:W-:Y:S01]  /*01a0*/  IMAD R5, R6, 0x4000, R5 ;  /* 0x0000400006057824 */ /* 0x000fe200078e0205 */
[----:B------:R-:W-:-:S02]  /*01b0*/  ISETP.GT.AND P0, PT, R4, RZ, PT ;  /* 0x000000ff0400720c */ /* 0x000fc40003f04270 */
[----:B------:R-:W-:Y:S02]  /*01c0*/  CS2R R6, SRZ ;  /* 0x0000000000067805 */ /* 0x000fe4000001ff00 */
[C---:B------:R-:W-:Y:S01]  /*01d0*/  ISETP.GT.AND P1, PT, R11.reuse, RZ, PT ;  /* 0x000000ff0b00720c */ /* 0x040fe20003f24270 */
[C---:B------:R-:W-:Y:S01]  /*01e0*/  IMAD R5, R4.reuse, 0x80, R5 ;  /* 0x0000008004057824 */ /* 0x040fe200078e0205 */
[----:B------:R-:W-:Y:S02]  /*01f0*/  ISETP.GT.AND P2, PT, R11, RZ, P0 ;  /* 0x000000ff0b00720c */ /* 0x000fe40000744270 */
[----:B------:R-:W-:Y:S01]  /*0200*/  ISETP.GT.AND P1, PT, R4, -0x1, P1 ;  /* 0xffffffff0400780c */ /* 0x000fe20000f24270 */
[C---:B------:R-:W-:Y:S02]  /*0210*/  VIADD R17, R5.reuse, 0xffffdfc0 ;  /* 0xffffdfc005117836 */ /* 0x040fe40000000000 */
[----:B------:R-:W-:Y:S02]  /*0220*/  VIADD R19, R5, 0xffffe000 ;  /* 0xffffe00005137836 */ /* 0x000fe40000000000 */
[----:B-1----:R-:W-:-:S04]  /*0230*/  IMAD.WIDE R16, R17, 0x4, R2 ;  /* 0x0000000411107825 */ /* 0x002fc800078e0202 */
[--C-:B------:R-:W-:Y:S02]  /*0240*/  IMAD.WIDE R18, R19, 0x4, R2.reuse ;  /* 0x0000000413127825 */ /* 0x100fe400078e0202 */
[----:B------:R-:W2:Y:S02]  /*0250*/  @P2 LDG.E.64 R6, desc[UR4][R16.64] ;  /* 0x0000000410062981 */ /* 0x000ea4000c1e1b00 */
[----:B------:R-:W-:Y:S02]  /*0260*/  VIADD R21, R5, 0xffffe040 ;  /* 0xffffe04005157836 */ /* 0x000fe40000000000 */
[----:B------:R-:W3:Y:S01]  /*0270*/  @P1 LDG.E.64 R8, desc[UR4][R18.64] ;  /* 0x0000000412081981 */ /* 0x000ee2000c1e1b00 */
[----:B------:R-:W-:Y:S01]  /*0280*/  ISETP.GT.AND P0, PT, R11, -0x1, P0 ;  /* 0xffffffff0b00780c */ /* 0x000fe20000704270 */
[----:B------:R-:W-:-:S04]  /*0290*/  IMAD.WIDE R20, R21, 0x4, R2 ;  /* 0x0000000415147825 */ /* 0x000fc800078e0202 */
[----:B------:R-:W-:Y:S01]  /*02a0*/  VIADD R23, R5, 0xffffffc0 ;  /* 0xffffffc005177836 */ /* 0x000fe20000000000 */
[----:B------:R-:W4:Y:S03]  /*02b0*/  @P1 LDG.E.64 R12, desc[UR4][R20.64] ;  /* 0x00000004140c1981 */ /* 0x000f26000c1e1b00 */
[----:B------:R-:W-:-:S05]  /*02c0*/  IMAD.WIDE R22, R23, 0x4, R2 ;  /* 0x0000000417167825 */ /* 0x000fca00078e0202 */
[----:B------:R-:W5:Y:S01]  /*02d0*/  @P0 LDG.E.64 R14, desc[UR4][R22.64] ;  /* 0x00000004160e0981 */ /* 0x000f62000c1e1b00 */
[----:B------:R-:W-:Y:S02]  /*02e0*/  LOP3.LUT R4, R11, R4, RZ, 0xfc, !PT ;  /* 0x000000040b047212 */ /* 0x000fe400078efcff */
[----:B--2---:R-:W-:Y:S02]  /*02f0*/  SEL R17, R6, 0xff800000, P2 ;  /* 0xff80000006117807 */ /* 0x004fe40001000000 */
[----:B---3--:R-:W-:Y:S02]  /*0300*/  SEL R8, R8, 0xff800000, P1 ;  /* 0xff80000008087807 */ /* 0x008fe40000800000 */
[----:B------:R-:W-:Y:S02]  /*0310*/  SEL R18, R7, 0xff800000, P2 ;  /* 0xff80000007127807 */ /* 0x000fe40001000000 */
[----:B------:R-:W-:Y:S02]  /*0320*/  FSETP.GT.AND P4, PT, R8, R17, PT ;  /* 0x000000110800720b */ /* 0x000fe40003f84000 */
[----:B------:R-:W-:-:S04]  /*0330*/  SEL R9, R9, 0xff800000, P1 ;  /* 0xff80000009097807 */ /* 0x000fc80000800000 */
[----:B------:R-:W-:Y:S02]  /*0340*/  FSETP.GT.AND P6, PT, R9, R18, PT ;  /* 0x000000120900720b */ /* 0x000fe40003fc4000 */
[----:B------:R-:W-:Y:S02]  /*0350*/  FSETP.NAN.AND P2, PT, R8, R8, PT ;  /* 0x000000080800720b */ /* 0x000fe40003f48000 */
[----:B----4-:R-:W-:Y:S02]  /*0360*/  SEL R6, R13, 0xff800000, P1 ;  /* 0xff8000000d067807 */ /* 0x010fe40000800000 */
[----:B------:R-:W-:Y:S02]  /*0370*/  SEL R7, R12, 0xff800000, P1 ;  /* 0xff8000000c077807 */ /* 0x000fe40000800000 */
[----:B------:R-:W-:Y:S02]  /*0380*/  @!P4 SEL R8, R8, R17, P2 ;  /* 0x000000110808c207 */ /* 0x000fe40001000000 */
[----:B------:R-:W-:-:S02]  /*0390*/  FSETP.NAN.AND P2, PT, R6, R6, PT ;  /* 0x000000060600720b */ /* 0x000fc40003f48000 */
[----:B------:R-:W-:Y:S02]  /*03a0*/  FSETP.NAN.AND P1, PT, R9, R9, PT ;  /* 0x000000090900720b */ /* 0x000fe40003f28000 */
[----:B-----5:R-:W-:Y:S02]  /*03b0*/  SEL R15, R15, 0xff800000, P0 ;  /* 0xff8000000f0f7807 */ /* 0x020fe40000000000 */
[----:B------:R-:W-:Y:S02]  /*03c0*/  @!P6 SEL R9, R9, R18, P1 ;  /* 0x000000120909e207 */ /* 0x000fe40000800000 */
[----:B------:R-:W-:Y:S02]  /*03d0*/  P2R R16, PR, RZ, 0x10 ;  /* 0x00000010ff107803 */ /* 0x000fe40000000000 */
[----:B------:R-:W-:Y:S02]  /*03e0*/  FSETP.NAN.AND P1, PT, R15, R15, PT ;  /* 0x0000000f0f00720b */ /* 0x000fe40003f28000 */
[----:B------:R-:W-:-:S02]  /*03f0*/  FSETP.GEU.AND P4, PT, R9, R6, PT ;  /* 0x000000060900720b */ /* 0x000fc40003f8e000 */
[----:B------:R-:W-:Y:S02]  /*0400*/  FSETP.NAN.AND P5, PT, R7, R7, PT ;  /* 0x000000070700720b */ /* 0x000fe40003fa8000 */
[----:B------:R-:W-:Y:S02]  /*0410*/  @!P2 SEL R6, R6, R9, !P4 ;  /* 0x000000090606a207 */ /* 0x000fe40006000000 */
[----:B------:R-:W-:Y:S02]  /*0420*/  P2R R12, PR, RZ, 0x10 ;  /* 0x00000010ff0c7803 */ /* 0x000fe40000000000 */
[----:B------:R-:W-:Y:S02]  /*0430*/  FSETP.GEU.AND P4, PT, R6, R15, PT ;  /* 0x0000000f0600720b */ /* 0x000fe40003f8e000 */
[----:B------:R-:W-:Y:S02]  /*0440*/  SEL R14, R14, 0xff800000, P0 ;  /* 0xff8000000e0e7807 */ /* 0x000fe40000000000 */
[----:B------:R-:W-:-:S02]  /*0450*/  @!P1 SEL R15, R15, R6, !P4 ;  /* 0x000000060f0f9207 */ /* 0x000fc40006000000 */
[----:B------:R-:W-:Y:S02]  /*0460*/  FSETP.NAN.AND P1, PT, R14, R14, PT ;  /* 0x0000000e0e00720b */ /* 0x000fe40003f28000 */
[----:B------:R-:W-:-:S04]  /*0470*/  FSETP.GEU.AND P3, PT, R8, R7, PT ;  /* 0x000000070800720b */ /* 0x000fc80003f6e000 */
[----:B------:R-:W-:-:S04]  /*0480*/  @!P5 SEL R7, R7, R8, !P3 ;  /* 0x000000080707d207 */ /* 0x000fc80005800000 */
[----:B------:R-:W-:-:S04]  /*0490*/  FSETP.GEU.AND P2, PT, R7, R14, PT ;  /* 0x0000000e0700720b */ /* 0x000fc80003f4e000 */
[----:B------:R-:W-:Y:S02]  /*04a0*/  @!P1 SEL R14, R14, R7, !P2 ;  /* 0x000000070e0e9207 */ /* 0x000fe40005000000 */
[----:B------:R-:W-:Y:S02]  /*04b0*/  ISETP.GT.AND P1, PT, R4, -0x1, PT ;  /* 0xffffffff0400780c */ /* 0x000fe40003f24270 */
[----:B------:R-:W-:Y:S01]  /*04c0*/  CS2R R6, SRZ ;  /* 0x0000000000067805 */ /* 0x000fe2000001ff00 */
[----:B------:R-:W-:-:S10]  /*04d0*/  IMAD.WIDE R8, R5, 0x4, R2 ;  /* 0x0000000405087825 */ /* 0x000fd400078e0202 */
[----:B------:R1:W2:Y:S01]  /*04e0*/  @P1 LDG.E.64 R6, desc[UR4][R8.64] ;  /* 0x0000000408061981 */ /* 0x0002a2000c1e1b00 */
[----:B------:R-:W-:-:S04]  /*04f0*/  VIADD R13, R5, 0x40 ;  /* 0x00000040050d7836 */ /* 0x000fc80000000000 */
[----:B-1----:R-:W-:Y:S01]  /*0500*/  IMAD.WIDE R8, R13, 0x4, R2 ;  /* 0x000000040d087825 */ /* 0x002fe200078e0202 */
[----:B------:R-:W-:Y:S02]  /*0510*/  P2R R17, PR, RZ, 0x10 ;  /* 0x00000010ff117803 */ /* 0x000fe40000000000 */
[----:B--2---:R-:W-:Y:S02]  /*0520*/  SEL R11, R6, 0xff800000, P1 ;  /* 0xff800000060b7807 */ /* 0x004fe40000800000 */
[----:B------:R-:W-:Y:S02]  /*0530*/  SEL R4, R7, 0xff800000, P1 ;  /* 0xff80000007047807 */ /* 0x000fe40000800000 */
[----:B------:R-:W-:-:S06]  /*0540*/  CS2R R6, SRZ ;  /* 0x0000000000067805 */ /* 0x000fcc000001ff00 */
[----:B------:R-:W2:Y:S01]  /*0550*/  @P1 LDG.E.64 R6, desc[UR4][R8.64] ;  /* 0x0000000408061981 */ /* 0x000ea2000c1e1b00 */
[-C--:B------:R-:W-:Y:S02]  /*0560*/  FSETP.NAN.AND P5, PT, R11, R11.reuse, PT ;  /* 0x0000000b0b00720b */ /* 0x080fe40003fa8000 */
[----:B------:R-:W-:-:S11]  /*0570*/  FSETP.GEU.AND P4, PT, R14, R11, PT ;  /* 0x0000000b0e00720b */ /* 0x000fd60003f8e000 */
[----:B------:R-:W-:Y:S02]  /*0580*/  @!P5 SEL R11, R11, R14, !P4 ;  /* 0x0000000e0b0bd207 */ /* 0x000fe40006000000 */
[-C--:B------:R-:W-:Y:S02]  /*0590*/  FSETP.NAN.AND P5, PT, R4, R4.reuse, PT ;  /* 0x000000040400720b */ /* 0x080fe40003fa8000 */
[----:B------:R-:W-:Y:S02]  /*05a0*/  P2R R18, PR, RZ, 0x10 ;  /* 0x00000010ff127803 */ /* 0x000fe40000000000 */
[----:B------:R-:W-:Y:S02]  /*05b0*/  FSETP.GEU.AND P4, PT, R15, R4, PT ;  /* 0x000000040f00720b */ /* 0x000fe40003f8e000 */
[----:B------:R-:W-:-:S07]  /*05c0*/  P2R R10, PR, RZ, 0x40 ;  /* 0x00000040ff0a7803 */ /* 0x000fce0000000000 */
[----:B------:R-:W-:Y:S02]  /*05d0*/  @!P5 SEL R4, R4, R15, !P4 ;  /* 0x0000000f0404d207 */ /* 0x000fe40006000000 */
[----:B------:R-:W-:Y:S02]  /*05e0*/  P2R R14, PR, RZ, 0x10 ;  /* 0x00000010ff0e7803 */ /* 0x000fe40000000000 */
[----:B--2---:R-:W-:Y:S02]  /*05f0*/  SEL R15, R7, 0xff800000, P1 ;  /* 0xff800000070f7807 */ /* 0x004fe40000800000 */
[----:B------:R-:W-:Y:S02]  /*0600*/  SEL R13, R6, 0xff800000, P1 ;  /* 0xff800000060d7807 */ /* 0x000fe40000800000 */
[----:B------:R-:W-:Y:S02]  /*0610*/  FSETP.NAN.AND P6, PT, R15, R15, PT ;  /* 0x0000000f0f00720b */ /* 0x000fe40003fc8000 */
[----:B------:R-:W-:-:S02]  /*0620*/  FSETP.NAN.AND P4, PT, R13, R13, PT ;  /* 0x0000000d0d00720b */ /* 0x000fc40003f88000 */
[----:B------:R-:W-:-:S04]  /*0630*/  FSETP.GEU.AND P5, PT, R4, R15, PT ;  /* 0x0000000f0400720b */ /* 0x000fc80003fae000 */
[----:B------:R-:W-:Y:S01]  /*0640*/  P2R R9, PR, RZ, 0x20 ;  /* 0x00000020ff097803 */ /* 0x000fe20000000000 */
[----:B------:R-:W-:-:S04]  /*0650*/  VIADD R7, R5, 0x1fc0 ;  /* 0x00001fc005077836 */ /* 0x000fc80000000000 */
[----:B------:R-:W-:Y:S02]  /*0660*/  @!P6 SEL R15, R15, R4, !P5 ;  /* 0x000000040f0fe207 */ /* 0x000fe40006800000 */
[----:B------:R-:W-:Y:S02]  /*0670*/  ISETP.NE.AND P5, PT, R18, RZ, PT ;  /* 0x000000ff1200720c */ /* 0x000fe40003fa5270 */
[----:B------:R-:W-:Y:S02]  /*0680*/  FSETP.GEU.AND P6, PT, R11, R13, PT ;  /* 0x0000000d0b00720b */ /* 0x000fe40003fce000 */
[----:B------:R-:W-:Y:S02]  /*0690*/  P2R R18, PR, RZ, 0x20 ;  /* 0x00000020ff127803 */ /* 0x000fe40000000000 */
[----:B------:R-:W-:Y:S02]  /*06a0*/  @!P4 SEL R13, R13, R11, !P6 ;  /* 0x0000000b0d0dc207 */ /* 0x000fe40007000000 */
[----:B------:R-:W-:-:S02]  /*06b0*/  ISETP.NE.AND P5, PT, R17, RZ, PT ;  /* 0x000000ff1100720c */ /* 0x000fc40003fa5270 */
[----:B------:R-:W-:Y:S02]  /*06c0*/  ISETP.NE.AND P4, PT, R16, RZ, PT ;  /* 0x000000ff1000720c */ /* 0x000fe40003f85270 */
[----:B------:R-:W-:Y:S01]  /*06d0*/  CS2R R16, SRZ ;  /* 0x0000000000107805 */ /* 0x000fe2000001ff00 */
[----:B------:R-:W-:-:S05]  /*06e0*/  IMAD.WIDE R6, R7, 0x4, R2 ;  /* 0x0000000407067825 */ /* 0x000fca00078e0202 */
[----:B------:R1:W2:Y:S01]  /*06f0*/  @P0 LDG.E.64 R16, desc[UR4][R6.64] ;  /* 0x0000000406100981 */ /* 0x0002a2000c1e1b00 */
[----:B------:R-:W-:-:S04]  /*0700*/  SEL R11, RZ, 0x1, !P4 ;  /* 0x00000001ff0b7807 */ /* 0x000fc80006000000 */
[----:B------:R-:W-:Y:S02]  /*0710*/  SEL R11, R11, 0x2, P3 ;  /* 0x000000020b0b7807 */ /* 0x000fe40001800000 */
[----:B-1----:R-:W-:Y:S02]  /*0720*/  CS2R R6, SRZ ;  /* 0x0000000000067805 */ /* 0x002fe4000001ff00 */
[----:B--2---:R-:W-:Y:S02]  /*0730*/  SEL R4, R16, 0xff800000, P0 ;  /* 0xff80000010047807 */ /* 0x004fe40000000000 */
[----:B------:R-:W-:Y:S02]  /*0740*/  SEL R17, R17, 0xff800000, P0 ;  /* 0xff80000011117807 */ /* 0x000fe40000000000 */
[-C--:B------:R-:W-:Y:S02]  /*0750*/  FSETP.NAN.AND P0, PT, R4, R4.reuse, PT ;  /* 0x000000040400720b */ /* 0x080fe40003f08000 */
[----:B------:R-:W-:-:S11]  /*0760*/  FSETP.GEU.AND P4, PT, R13, R4, PT ;  /* 0x000000040d00720b */ /* 0x000fd60003f8e000 */
[----:B------:R-:W-:Y:S02]  /*0770*/  @!P0 SEL R4, R4, R13, !P4 ;  /* 0x0000000d04048207 */ /* 0x000fe40006000000 */
[----:B------:R-:W-:Y:S01]  /*0780*/  SEL R13, R11, 0x3, P2 ;  /* 0x000000030b0d7807 */ /* 0x000fe20001000000 */
[----:B------:R-:W-:Y:S01]  /*0790*/  VIADD R11, R5, 0x2000 ;  /* 0x00002000050b7836 */ /* 0x000fe20000000000 */
[----:B------:R-:W-:-:S03]  /*07a0*/  ISETP.NE.AND P0, PT, R10, RZ, PT ;  /* 0x000000ff0a00720c */ /* 0x000fc60003f05270 */
[----:B------:R-:W-:-:S05]  /*07b0*/  IMAD.WIDE R10, R11, 0x4, R2 ;  /* 0x000000040b0a7825 */ /* 0x000fca00078e0202 */
[----:B------:R-:W2:Y:S01]  /*07c0*/  @P1 LDG.E.64 R6, desc[UR4][R10.64] ;  /* 0x000000040a061981 */ /* 0x000ea2000c1e1b00 */
[----:B------:R-:W-:Y:S02]  /*07d0*/  SEL R8, RZ, 0x1, !P0 ;  /* 0x00000001ff087807 */ /* 0x000fe40004000000 */
[-C--:B------:R-:W-:Y:S02]  /*07e0*/  FSETP.NAN.AND P0, PT, R17, R17.reuse, PT ;  /* 0x000000111100720b */ /* 0x080fe40003f08000 */
[----:B------:R-:W-:-:S11]  /*07f0*/  FSETP.GEU.AND P3, PT, R15, R17, PT ;  /* 0x000000110f00720b */ /* 0x000fd60003f6e000 */
[----:B------:R-:W-:Y:S02]  /*0800*/  @!P0 SEL R17, R17, R15, !P3 ;  /* 0x0000000f11118207 */ /* 0x000fe40005800000 */
[----:B------:R-:W-:-:S04]  /*0810*/  ISETP.NE.AND P0, PT, R12, RZ, PT ;  /* 0x000000ff0c00720c */ /* 0x000fc80003f05270 */
[----:B------:R-:W-:Y:S02]  /*0820*/  SEL R12, R8, 0x2, P0 ;  /* 0x00000002080c7807 */ /* 0x000fe40000000000 */
[----:B--2---:R-:W-:-:S04]  /*0830*/  SEL R8, R7, 0xff800000, P1 ;  /* 0xff80000007087807 */ /* 0x004fc80000800000 */
[-C--:B------:R-:W-:Y:S02]  /*0840*/  FSETP.NAN.AND P0, PT, R8, R8.reuse, PT ;  /* 0x000000080800720b */ /* 0x080fe40003f08000 */
[----:B------:R-:W-:Y:S02]  /*0850*/  SEL R7, R12, 0x3, P5 ;  /* 0x000000030c077807 */ /* 0x000fe40002800000 */
[----:B------:R-:W-:Y:S02]  /*0860*/  ISETP.NE.AND P5, PT, R18, RZ, PT ;  /* 0x000000ff1200720c */ /* 0x000fe40003fa5270 */
[----:B------:R-:W-:Y:S02]  /*0870*/  FSETP.GEU.AND P2, PT, R17, R8, PT ;  /* 0x000000081100720b */ /* 0x000fe40003f4e000 */
[----:B------:R-:W-:Y:S01]  /*0880*/  SEL R16, R13, 0x4, P5 ;  /* 0x000000040d107807 */ /* 0x000fe20002800000 */
[----:B------:R-:W-:-:S04]  /*0890*/  VIADD R13, R5, 0x2040 ;  /* 0x00002040050d7836 */ /* 0x000fc80000000000 */
[----:B------:R-:W-:Y:S02]  /*08a0*/  @!P0 SEL R8, R8, R17, !P2 ;  /* 0x0000001108088207 */ /* 0x000fe40005000000 */
[----:B------:R-:W-:Y:S02]  /*08b0*/  ISETP.NE.AND P0, PT, R14, RZ, PT ;  /* 0x000000ff0e00720c */ /* 0x000fe40003f05270 */
[----:B------:R-:W-:Y:S01]  /*08c0*/  CS2R R14, SRZ ;  /* 0x00000000000e7805 */ /* 0x000fe2000001ff00 */
[----:B------:R-:W-:Y:S01]  /*08d0*/  IMAD.WIDE R12, R13, 0x4, R2 ;  /* 0x000000040d0c7825 */ /* 0x000fe200078e0202 */
[----:B------:R-:W-:Y:S01]  /*08e0*/  ISETP.NE.AND P5, PT, R9, RZ, PT ;  /* 0x000000ff0900720c */ /* 0x000fe20003fa5270 */
[----:B------:R-:W1:Y:S03]  /*08f0*/  LDC.64 R2, c[0x0][0x218] ;  /* 0x00008600ff027b82 */ /* 0x000e660000000a00 */
[----:B------:R-:W2:Y:S01]  /*0900*/  @P1 LDG.E.64 R14, desc[UR4][R12.64] ;  /* 0x000000040c0e1981 */ /* 0x000ea2000c1e1b00 */
[----:B------:R-:W-:-:S02]  /*0910*/  SEL R9, R6, 0xff800000, P1 ;  /* 0xff80000006097807 */ /* 0x000fc40000800000 */
[----:B------:R-:W-:Y:S02]  /*0920*/  SEL R7, R7, 0x4, P0 ;  /* 0x0000000407077807 */ /* 0x000fe40000000000 */
[-C--:B------:R-:W-:Y:S02]  /*0930*/  FSETP.NAN.AND P0, PT, R9, R9.reuse, PT ;  /* 0x000000090900720b */ /* 0x080fe40003f08000 */
[----:B------:R-:W-:Y:S02]  /*0940*/  SEL R16, R16, 0x5, P6 ;  /* 0x0000000510107807 */ /* 0x000fe40003000000 */
[----:B------:R-:W-:Y:S02]  /*0950*/  FSETP.GEU.AND P6, PT, R4, R9, PT ;  /* 0x000000090400720b */ /* 0x000fe40003fce000 */
[----:B------:R-:W-:Y:S02]  /*0960*/  SEL R7, R7, 0x5, P5 ;  /* 0x0000000507077807 */ /* 0x000fe40002800000 */
[----:B------:R-:W-:-:S05]  /*0970*/  SEL R16, R16, 0x6, P4 ;  /* 0x0000000610107807 */ /* 0x000fca0002000000 */
[----:B------:R-:W-:Y:S02]  /*0980*/  @!P0 SEL R9, R9, R4, !P6 ;  /* 0x0000000409098207 */ /* 0x000fe40007000000 */
[----:B------:R-:W-:Y:S02]  /*0990*/  SEL R7, R7, 0x6, P3 ;  /* 0x0000000607077807 */ /* 0x000fe40001800000 */
[----:B------:R-:W-:Y:S02]  /*09a0*/  SEL R16, R16, 0x7, P6 ;  /* 0x0000000710107807 */ /* 0x000fe40003000000 */
[----:B------:R-:W-:Y:S02]  /*09b0*/  SEL R7, R7, 0x7, P2 ;  /* 0x0000000707077807 */ /* 0x000fe40001000000 */
[----:B------:R-:W-:Y:S01]  /*09c0*/  IADD3 R6, P4, R0, UR6, RZ ;  /* 0x0000000600067c10 */ /* 0x000fe2000ff9e0ff */
[----:B-1----:R-:W-:Y:S01]  /*09d0*/  IMAD.WIDE R2, R0, 0x4, R2 ;  /* 0x0000000400027825 */ /* 0x002fe200078e0202 */
[----:B--2---:R-:W-:-:S02]  /*09e0*/  SEL R5, R15, 0xff800000, P1 ;  /* 0xff8000000f057807 */ /* 0x004fc40000800000 */
[----:B------:R-:W-:Y:S02]  /*09f0*/  SEL R4, R14, 0xff800000, P1 ;  /* 0xff8000000e047807 */ /* 0x000fe40000800000 */
[-C--:B------:R-:W-:Y:S02]  /*0a00*/  FSETP.NAN.AND P1, PT, R5, R5.reuse, PT ;  /* 0x000000050500720b */ /* 0x080fe40003f28000 */
[-C--:B------:R-:W-:Y:S02]  /*0a10*/  FSETP.NAN.AND P0, PT, R4, R4.reuse, PT ;  /* 0x000000040400720b */ /* 0x080fe40003f08000 */
[----:B------:R-:W-:Y:S02]  /*0a20*/  FSETP.GEU.AND P3, PT, R9, R4, PT ;  /* 0x000000040900720b */ /* 0x000fe40003f6e000 */
[----:B------:R-:W-:Y:S02]  /*0a30*/  FSETP.GEU.AND P2, PT, R8, R5, PT ;  /* 0x000000050800720b */ /* 0x000fe40003f4e000 */
[----:B------:R-:W-:-:S02]  /*0a40*/  SEL R16, R16, 0x8, P3 ;  /* 0x0000000810107807 */ /* 0x000fc40001800000 */
[----:B------:R-:W-:Y:S02]  /*0a50*/  SEL R10, R7, 0x8, P2 ;  /* 0x00000008070a7807 */ /* 0x000fe40001000000 */
[----:B------:R-:W-:Y:S02]  /*0a60*/  LOP3.LUT R11, R16, 0xff, RZ, 0xc0, !PT ;  /* 0x000000ff100b7812 */ /* 0x000fe400078ec0ff */
[----:B------:R-:W-:Y:S02]  /*0a70*/  @!P1 SEL R5, R5, R8, !P2 ;  /* 0x0000000805059207 */ /* 0x000fe40005000000 */
[----:B------:R-:W-:Y:S01]  /*0a80*/  @!P0 SEL R4, R4, R9, !P3 ;  /* 0x0000000904048207 */ /* 0x000fe20005800000 */
[----:B------:R-:W-:Y:S01]  /*0a90*/  IMAD R11, R10, 0x100, R11 ;  /* 0x000001000a0b7824 */ /* 0x000fe200078e020b */
[----:B------:R-:W-:-:S03]  /*0aa0*/  LEA.HI.X.SX32 R7, R0, UR7, 0x1, P4 ;  /* 0x0000000700077c11 */ /* 0x000fc6000a0f0eff */
[----:B------:R-:W-:Y:S04]  /*0ab0*/  STG.E.64 desc[UR4][R2.64], R4 ;  /* 0x0000000402007986 */ /* 0x000fe8000c101b04 */
[----:B------:R-:W-:Y:S01]  /*0ac0*/  STG.E.U16 desc[UR4][R6.64], R11 ;  /* 0x0000000b06007986 */ /* 0x000fe2000c101504 */
[----:B------:R-:W-:Y:S05]  /*0ad0*/  EXIT ;  /* 0x000000000000794d */ /* 0x000fea0003800000 */
.L_x_0:
[----:B------:R-:W-:-:S00]  /*0ae0*/  BRA `(.L_x_0) ;  /* 0xfffffffc00fc7947 */ /* 0x000fc0000383ffff */
[----:B------:R-:W-:-:S00]  /*0af0*/  NOP ;  /* 0x0000000000007918 */ /* 0x000fc00000000000 */
        /* <DEDUP_REMOVED lines=8> */
.L_x_1:


//--------------------- .nv.constant0.triton_poi_fused_max_pool2d_with_indices_7 --------------------------
	.section	.nv.constant0.triton_poi_fused_max_pool2d_with_indices_7,"a",@progbits
	.sectionflags	@""
	.align	4
.nv.constant0.triton_poi_fused_max_pool2d_with_indices_7:
	.zero		556
